//
// Generated by NVIDIA NVVM Compiler
//
// Compiler Build ID: CL-36424714
// Cuda compilation tools, release 13.0, V13.0.88
// Based on NVVM 20.0.0
//

.version 9.0
.target sm_100
.address_size 64

	// .globl	_Z3addPjS_S_j

.visible .entry _Z3addPjS_S_j(
	.param .u64 .ptr .align 1 _Z3addPjS_S_j_param_0,
	.param .u64 .ptr .align 1 _Z3addPjS_S_j_param_1,
	.param .u64 .ptr .align 1 _Z3addPjS_S_j_param_2,
	.param .u32 _Z3addPjS_S_j_param_3
)
{
	.reg .pred 	%p<3>;
	.reg .b32 	%r<114>;
	.reg .b64 	%rd<11>;

	ld.param.u64 	%rd4, [_Z3addPjS_S_j_param_0];
	ld.param.u64 	%rd5, [_Z3addPjS_S_j_param_1];
	ld.param.u64 	%rd6, [_Z3addPjS_S_j_param_2];
	ld.param.u32 	%r6, [_Z3addPjS_S_j_param_3];
	mov.u32 	%r7, %ctaid.x;
	mov.u32 	%r8, %ntid.x;
	mov.u32 	%r9, %tid.x;
	mad.lo.s32 	%r1, %r7, %r8, %r9;
	mov.u32 	%r10, %ctaid.y;
	mov.u32 	%r11, %ntid.y;
	mov.u32 	%r12, %tid.y;
	mad.lo.s32 	%r13, %r10, %r11, %r12;
	max.u32 	%r14, %r1, %r13;
	setp.ge.u32 	%p1, %r14, %r6;
	@%p1 bra 	$L__BB0_3;
	cvta.to.global.u64 	%rd7, %rd4;
	cvta.to.global.u64 	%rd8, %rd5;
	cvta.to.global.u64 	%rd9, %rd6;
	mad.lo.s32 	%r16, %r6, %r1, %r13;
	mul.wide.s32 	%rd10, %r16, 4;
	add.s64 	%rd1, %rd7, %rd10;
	add.s64 	%rd2, %rd8, %rd10;
	add.s64 	%rd3, %rd9, %rd10;
	mov.b32 	%r113, 0;
$L__BB0_2:
	ld.global.u32 	%r17, [%rd1];
	ld.global.u32 	%r18, [%rd2];
	add.s32 	%r19, %r18, %r17;
	st.global.u32 	[%rd3], %r19;
	ld.global.u32 	%r20, [%rd1];
	ld.global.u32 	%r21, [%rd2];
	add.s32 	%r22, %r21, %r20;
	st.global.u32 	[%rd3], %r22;
	ld.global.u32 	%r23, [%rd1];
	ld.global.u32 	%r24, [%rd2];
	add.s32 	%r25, %r24, %r23;
	st.global.u32 	[%rd3], %r25;
	ld.global.u32 	%r26, [%rd1];
	ld.global.u32 	%r27, [%rd2];
	add.s32 	%r28, %r27, %r26;
	st.global.u32 	[%rd3], %r28;
	ld.global.u32 	%r29, [%rd1];
	ld.global.u32 	%r30, [%rd2];
	add.s32 	%r31, %r30, %r29;
	st.global.u32 	[%rd3], %r31;
	ld.global.u32 	%r32, [%rd1];
	ld.global.u32 	%r33, [%rd2];
	add.s32 	%r34, %r33, %r32;
	st.global.u32 	[%rd3], %r34;
	ld.global.u32 	%r35, [%rd1];
	ld.global.u32 	%r36, [%rd2];
	add.s32 	%r37, %r36, %r35;
	st.global.u32 	[%rd3], %r37;
	ld.global.u32 	%r38, [%rd1];
	ld.global.u32 	%r39, [%rd2];
	add.s32 	%r40, %r39, %r38;
	st.global.u32 	[%rd3], %r40;
	ld.global.u32 	%r41, [%rd1];
	ld.global.u32 	%r42, [%rd2];
	add.s32 	%r43, %r42, %r41;
	st.global.u32 	[%rd3], %r43;
	ld.global.u32 	%r44, [%rd1];
	ld.global.u32 	%r45, [%rd2];
	add.s32 	%r46, %r45, %r44;
	st.global.u32 	[%rd3], %r46;
	ld.global.u32 	%r47, [%rd1];
	ld.global.u32 	%r48, [%rd2];
	add.s32 	%r49, %r48, %r47;
	st.global.u32 	[%rd3], %r49;
	ld.global.u32 	%r50, [%rd1];
	ld.global.u32 	%r51, [%rd2];
	add.s32 	%r52, %r51, %r50;
	st.global.u32 	[%rd3], %r52;
	ld.global.u32 	%r53, [%rd1];
	ld.global.u32 	%r54, [%rd2];
	add.s32 	%r55, %r54, %r53;
	st.global.u32 	[%rd3], %r55;
	ld.global.u32 	%r56, [%rd1];
	ld.global.u32 	%r57, [%rd2];
	add.s32 	%r58, %r57, %r56;
	st.global.u32 	[%rd3], %r58;
	ld.global.u32 	%r59, [%rd1];
	ld.global.u32 	%r60, [%rd2];
	add.s32 	%r61, %r60, %r59;
	st.global.u32 	[%rd3], %r61;
	ld.global.u32 	%r62, [%rd1];
	ld.global.u32 	%r63, [%rd2];
	add.s32 	%r64, %r63, %r62;
	st.global.u32 	[%rd3], %r64;
	ld.global.u32 	%r65, [%rd1];
	ld.global.u32 	%r66, [%rd2];
	add.s32 	%r67, %r66, %r65;
	st.global.u32 	[%rd3], %r67;
	ld.global.u32 	%r68, [%rd1];
	ld.global.u32 	%r69, [%rd2];
	add.s32 	%r70, %r69, %r68;
	st.global.u32 	[%rd3], %r70;
	ld.global.u32 	%r71, [%rd1];
	ld.global.u32 	%r72, [%rd2];
	add.s32 	%r73, %r72, %r71;
	st.global.u32 	[%rd3], %r73;
	ld.global.u32 	%r74, [%rd1];
	ld.global.u32 	%r75, [%rd2];
	add.s32 	%r76, %r75, %r74;
	st.global.u32 	[%rd3], %r76;
	ld.global.u32 	%r77, [%rd1];
	ld.global.u32 	%r78, [%rd2];
	add.s32 	%r79, %r78, %r77;
	st.global.u32 	[%rd3], %r79;
	ld.global.u32 	%r80, [%rd1];
	ld.global.u32 	%r81, [%rd2];
	add.s32 	%r82, %r81, %r80;
	st.global.u32 	[%rd3], %r82;
	ld.global.u32 	%r83, [%rd1];
	ld.global.u32 	%r84, [%rd2];
	add.s32 	%r85, %r84, %r83;
	st.global.u32 	[%rd3], %r85;
	ld.global.u32 	%r86, [%rd1];
	ld.global.u32 	%r87, [%rd2];
	add.s32 	%r88, %r87, %r86;
	st.global.u32 	[%rd3], %r88;
	ld.global.u32 	%r89, [%rd1];
	ld.global.u32 	%r90, [%rd2];
	add.s32 	%r91, %r90, %r89;
	st.global.u32 	[%rd3], %r91;
	ld.global.u32 	%r92, [%rd1];
	ld.global.u32 	%r93, [%rd2];
	add.s32 	%r94, %r93, %r92;
	st.global.u32 	[%rd3], %r94;
	ld.global.u32 	%r95, [%rd1];
	ld.global.u32 	%r96, [%rd2];
	add.s32 	%r97, %r96, %r95;
	st.global.u32 	[%rd3], %r97;
	ld.global.u32 	%r98, [%rd1];
	ld.global.u32 	%r99, [%rd2];
	add.s32 	%r100, %r99, %r98;
	st.global.u32 	[%rd3], %r100;
	ld.global.u32 	%r101, [%rd1];
	ld.global.u32 	%r102, [%rd2];
	add.s32 	%r103, %r102, %r101;
	st.global.u32 	[%rd3], %r103;
	ld.global.u32 	%r104, [%rd1];
	ld.global.u32 	%r105, [%rd2];
	add.s32 	%r106, %r105, %r104;
	st.global.u32 	[%rd3], %r106;
	ld.global.u32 	%r107, [%rd1];
	ld.global.u32 	%r108, [%rd2];
	add.s32 	%r109, %r108, %r107;
	st.global.u32 	[%rd3], %r109;
	ld.global.u32 	%r110, [%rd1];
	ld.global.u32 	%r111, [%rd2];
	add.s32 	%r112, %r111, %r110;
	st.global.u32 	[%rd3], %r112;
	add.s32 	%r113, %r113, 32;
	setp.ne.s32 	%p2, %r113, 2097152;
	@%p2 bra 	$L__BB0_2;
$L__BB0_3:
	ret;

}


// ===== COMPILED SASS (sm_100) =====

	.target	sm_100

	.elftype	@"ET_EXEC"


//--------------------- .note.nv.tkinfo           --------------------------
	.section	.note.nv.tkinfo,"",@"SHT_NOTE"
	.sectionflags	@"SHF_NOTE_NV_TKINFO"
	.tkinfo
        /*0018*/ 	.word	0x00000002
        /*0030*/ 	.string	""
        /*0030*/ 	.string	"ptxas"
        /*0030*/ 	.string	"Cuda compilation tools, release 13.0, V13.0.88"
        /*0030*/ 	.string	"Build cuda_13.0.r13.0/compiler.36424714_0"
        /*0030*/ 	.string	"-arch sm_100 -m 64 "



//--------------------- .note.nv.cuinfo           --------------------------
	.section	.note.nv.cuinfo,"",@"SHT_NOTE"
	.sectionflags	@"SHF_NOTE_NV_CUINFO"
        /*0018*/ 	.short	0x0002
        /*001a*/ 	.short	0x0064
        /*001c*/ 	.short	0x0082
	.zero		2


//--------------------- .nv.info                  --------------------------
	.section	.nv.info,"",@"SHT_CUDA_INFO"
	.align	4


	//----- nvinfo : EIATTR_REGCOUNT
	.align		4
        /*0000*/ 	.byte	0x04, 0x2f
        /*0002*/ 	.short	(.L_1 - .L_0)
	.align		4
.L_0:
        /*0004*/ 	.word	index@(_Z3addPjS_S_j)
        /*0008*/ 	.word	0x00000012


	//----- nvinfo : EIATTR_FRAME_SIZE
	.align		4
.L_1:
        /*000c*/ 	.byte	0x04, 0x11
        /*000e*/ 	.short	(.L_3 - .L_2)
	.align		4
.L_2:
        /*0010*/ 	.word	index@(_Z3addPjS_S_j)
        /*0014*/ 	.word	0x00000000


	//----- nvinfo : EIATTR_MIN_STACK_SIZE
	.align		4
.L_3:
        /*0018*/ 	.byte	0x04, 0x12
        /*001a*/ 	.short	(.L_5 - .L_4)
	.align		4
.L_4:
        /*001c*/ 	.word	index@(_Z3addPjS_S_j)
        /*0020*/ 	.word	0x00000000
.L_5:


//--------------------- .nv.compat                --------------------------
	.section	.nv.compat,"",@"SHT_CUDA_COMPAT_INFO"
	.align	4
        /*0000*/ 	.byte	0x02, 0x09, 0x00, 0x00, 0x02, 0x02, 0x01, 0x00, 0x02, 0x05, 0x05, 0x00, 0x03, 0x07, 0x01, 0x01
        /*0010*/ 	.byte	0x02, 0x03, 0x00, 0x00, 0x02, 0x06, 0x01, 0x00, 0x04, 0x0b, 0x08, 0x00, 0x09, 0x00, 0x00, 0x00
        /*0020*/ 	.byte	0x00, 0x00, 0x00, 0x00


//--------------------- .nv.info._Z3addPjS_S_j    --------------------------
	.section	.nv.info._Z3addPjS_S_j,"",@"SHT_CUDA_INFO"
	.sectionflags	@""
	.align	4


	//----- nvinfo : EIATTR_CUDA_API_VERSION
	.align		4
        /*0000*/ 	.byte	0x04, 0x37
        /*0002*/ 	.short	(.L_7 - .L_6)
.L_6:
        /*0004*/ 	.word	0x00000082


	//----- nvinfo : EIATTR_KPARAM_INFO
	.align		4
.L_7:
        /*0008*/ 	.byte	0x04, 0x17
        /*000a*/ 	.short	(.L_9 - .L_8)
.L_8:
        /*000c*/ 	.word	0x00000000
        /*0010*/ 	.short	0x0003
        /*0012*/ 	.short	0x0018
        /*0014*/ 	.byte	0x00, 0xf0, 0x11, 0x00


	//----- nvinfo : EIATTR_KPARAM_INFO
	.align		4
.L_9:
        /*0018*/ 	.byte	0x04, 0x17
        /*001a*/ 	.short	(.L_11 - .L_10)
.L_10:
        /*001c*/ 	.word	0x00000000
        /*0020*/ 	.short	0x0002
        /*0022*/ 	.short	0x0010
        /*0024*/ 	.byte	0x00, 0xf5, 0x21, 0x00


	//----- nvinfo : EIATTR_KPARAM_INFO
	.align		4
.L_11:
        /*0028*/ 	.byte	0x04, 0x17
        /*002a*/ 	.short	(.L_13 - .L_12)
.L_12:
        /*002c*/ 	.word	0x00000000
        /*0030*/ 	.short	0x0001
        /*0032*/ 	.short	0x0008
        /*0034*/ 	.byte	0x00, 0xf5, 0x21, 0x00


	//----- nvinfo : EIATTR_KPARAM_INFO
	.align		4
.L_13:
        /*0038*/ 	.byte	0x04, 0x17
        /*003a*/ 	.short	(.L_15 - .L_14)
.L_14:
        /*003c*/ 	.word	0x00000000
        /*0040*/ 	.short	0x0000
        /*0042*/ 	.short	0x0000
        /*0044*/ 	.byte	0x00, 0xf5, 0x21, 0x00


	//----- nvinfo : EIATTR_SPARSE_MMA_MASK
	.align		4
.L_15:
        /*0048*/ 	.byte	0x03, 0x50
        /*004a*/ 	.short	0x0000


	//----- nvinfo : EIATTR_MAXREG_COUNT
	.align		4
        /*004c*/ 	.byte	0x03, 0x1b
        /*004e*/ 	.short	0x00ff


	//----- nvinfo : EIATTR_MERCURY_ISA_VERSION
	.align		4
        /*0050*/ 	.byte	0x03, 0x5f
        /*0052*/ 	.short	0x0101


	//----- nvinfo : EIATTR_VRC_CTA_INIT_COUNT
	.align		4
        /*0054*/ 	.byte	0x02, 0x4a
	.zero		1
	.zero		1


	//----- nvinfo : EIATTR_EXIT_INSTR_OFFSETS
	.align		4
        /*0058*/ 	.byte	0x04, 0x1c
        /*005a*/ 	.short	(.L_17 - .L_16)


	//   ....[0]....
.L_16:
        /*005c*/ 	.word	0x000000c0


	//   ....[1]....
        /*0060*/ 	.word	0x00000990


	//----- nvinfo : EIATTR_CBANK_PARAM_SIZE
	.align		4
.L_17:
        /*0064*/ 	.byte	0x03, 0x19
        /*0066*/ 	.short	0x001c


	//----- nvinfo : EIATTR_PARAM_CBANK
	.align		4
        /*0068*/ 	.byte	0x04, 0x0a
        /*006a*/ 	.short	(.L_19 - .L_18)
	.align		4
.L_18:
        /*006c*/ 	.word	index@(.nv.constant0._Z3addPjS_S_j)
        /*0070*/ 	.short	0x0380
        /*0072*/ 	.short	0x001c


	//----- nvinfo : EIATTR_SW_WAR
	.align		4
.L_19:
        /*0074*/ 	.byte	0x04, 0x36
        /*0076*/ 	.short	(.L_21 - .L_20)
.L_20:
        /*0078*/ 	.word	0x00000008
.L_21:


//--------------------- .nv.callgraph             --------------------------
	.section	.nv.callgraph,"",@"SHT_CUDA_CALLGRAPH"
	.align	4
	.sectionentsize	8
	.align		4
        /*0000*/ 	.word	0x00000000
	.align		4
        /*0004*/ 	.word	0xffffffff
	.align		4
        /*0008*/ 	.word	0x00000000
	.align		4
        /*000c*/ 	.word	0xfffffffe
	.align		4
        /*0010*/ 	.word	0x00000000
	.align		4
        /*0014*/ 	.word	0xfffffffd
	.align		4
        /*0018*/ 	.word	0x00000000
	.align		4
        /*001c*/ 	.word	0xfffffffc


//--------------------- .text._Z3addPjS_S_j       --------------------------
	.section	.text._Z3addPjS_S_j,"ax",@progbits
	.align	128
        .global         _Z3addPjS_S_j
        .type           _Z3addPjS_S_j,@function
        .size           _Z3addPjS_S_j,(.L_x_2 - _Z3addPjS_S_j)
        .other          _Z3addPjS_S_j,@"STO_CUDA_ENTRY STV_DEFAULT"
_Z3addPjS_S_j:
.text._Z3addPjS_S_j:
[----:B------:R-:W-:Y:S01]  /*0000*/  LDC R1, c[0x0][0x37c] ;  /* 0x0000df00ff017b82 */ /* 0x000fe20000000800 */
[----:B------:R-:W0:Y:S07]  /*0010*/  S2R R3, SR_TID.X ;  /* 0x0000000000037919 */ /* 0x000e2e0000002100 */
[----:B------:R-:W0:Y:S01]  /*0020*/  LDC R0, c[0x0][0x360] ;  /* 0x0000d800ff007b82 */ /* 0x000e220000000800 */
[----:B------:R-:W1:Y:S01]  /*0030*/  LDCU UR8, c[0x0][0x398] ;  /* 0x00007300ff0877ac */ /* 0x000e620008000800 */
[----:B------:R-:W2:Y:S06]  /*0040*/  S2R R2, SR_TID.Y ;  /* 0x0000000000027919 */ /* 0x000eac0000002200 */
[----:B------:R-:W0:Y:S08]  /*0050*/  S2UR UR4, SR_CTAID.X ;  /* 0x00000000000479c3 */ /* 0x000e300000002500 */
[----:B------:R-:W2:Y:S08]  /*0060*/  S2UR UR5, SR_CTAID.Y ;  /* 0x00000000000579c3 */ /* 0x000eb00000002600 */
[----:B------:R-:W2:Y:S01]  /*0070*/  LDC R9, c[0x0][0x364] ;  /* 0x0000d900ff097b82 */ /* 0x000ea20000000800 */
[----:B0-----:R-:W-:-:S02]  /*0080*/  IMAD R0, R0, UR4, R3 ;  /* 0x0000000400007c24 */ /* 0x001fc4000f8e0203 */
[----:B--2---:R-:W-:-:S05]  /*0090*/  IMAD R9, R9, UR5, R2 ;  /* 0x0000000509097c24 */ /* 0x004fca000f8e0202 */
[----:B------:R-:W-:-:S04]  /*00a0*/  VIMNMX.U32 R2, PT, PT, R0, R9, !PT ;  /* 0x0000000900027248 */ /* 0x000fc80007fe0000 */
[----:B-1----:R-:W-:-:S13]  /*00b0*/  ISETP.GE.U32.AND P0, PT, R2, UR8, PT ;  /* 0x0000000802007c0c */ /* 0x002fda000bf06070 */
[----:B------:R-:W-:Y:S05]  /*00c0*/  @P0 EXIT ;  /* 0x000000000000094d */ /* 0x000fea0003800000 */
[----:B------:R-:W0:Y:S01]  /*00d0*/  LDC.64 R2, c[0x0][0x380] ;  /* 0x0000e000ff027b82 */ /* 0x000e220000000a00 */
[----:B------:R-:W-:Y:S01]  /*00e0*/  IMAD R9, R0, UR8, R9 ;  /* 0x0000000800097c24 */ /* 0x000fe2000f8e0209 */
[----:B------:R-:W1:Y:S01]  /*00f0*/  LDCU.64 UR6, c[0x0][0x358] ;  /* 0x00006b00ff0677ac */ /* 0x000e620008000a00 */
[----:B------:R-:W-:-:S05]  /*0100*/  UMOV UR4, URZ ;  /* 0x000000ff00047c82 */ /* 0x000fca0008000000 */
[----:B------:R-:W2:Y:S08]  /*0110*/  LDC.64 R4, c[0x0][0x388] ;  /* 0x0000e200ff047b82 */ /* 0x000eb00000000a00 */
[----:B------:R-:W3:Y:S01]  /*0120*/  LDC.64 R6, c[0x0][0x390] ;  /* 0x0000e400ff067b82 */ /* 0x000ee20000000a00 */
[----:B0-----:R-:W-:-:S04]  /*0130*/  IMAD.WIDE R2, R9, 0x4, R2 ;  /* 0x0000000409027825 */ /* 0x001fc800078e0202 */
[----:B--2---:R-:W-:-:S04]  /*0140*/  IMAD.WIDE R4, R9, 0x4, R4 ;  /* 0x0000000409047825 */ /* 0x004fc800078e0204 */
[----:B-1-3--:R-:W-:-:S07]  /*0150*/  IMAD.WIDE R6, R9, 0x4, R6 ;  /* 0x0000000409067825 */ /* 0x00afce00078e0206 */
.L_x_0:
[----:B------:R-:W2:Y:S04]  /*0160*/  LDG.E R0, desc[UR6][R2.64] ;  /* 0x0000000602007981 */ /* 0x000ea8000c1e1900 */
[----:B0-----:R-:W2:Y:S02]  /*0170*/  LDG.E R9, desc[UR6][R4.64] ;  /* 0x0000000604097981 */ /* 0x001ea4000c1e1900 */
[----:B--2---:R-:W-:-:S05]  /*0180*/  IADD3 R9, PT, PT, R0, R9, RZ ;  /* 0x0000000900097210 */ /* 0x004fca0007ffe0ff */
[----:B------:R0:W-:Y:S04]  /*0190*/  STG.E desc[UR6][R6.64], R9 ;  /* 0x0000000906007986 */ /* 0x0001e8000c101906 */
[----:B------:R-:W2:Y:S04]  /*01a0*/  LDG.E R0, desc[UR6][R2.64] ;  /* 0x0000000602007981 */ /* 0x000ea8000c1e1900 */
[----:B------:R-:W2:Y:S02]  /*01b0*/  LDG.E R11, desc[UR6][R4.64] ;  /* 0x00000006040b7981 */ /* 0x000ea4000c1e1900 */
[----:B--2---:R-:W-:-:S05]  /*01c0*/  IMAD.IADD R11, R0, 0x1, R11 ;  /* 0x00000001000b7824 */ /* 0x004fca00078e020b */
[----:B------:R1:W-:Y:S04]  /*01d0*/  STG.E desc[UR6][R6.64], R11 ;  /* 0x0000000b06007986 */ /* 0x0003e8000c101906 */
[----:B------:R-:W2:Y:S04]  /*01e0*/  LDG.E R0, desc[UR6][R2.64] ;  /* 0x0000000602007981 */ /* 0x000ea8000c1e1900 */
[----:B------:R-:W2:Y:S02]  /*01f0*/  LDG.E R13, desc[UR6][R4.64] ;  /* 0x00000006040d7981 */ /* 0x000ea4000c1e1900 */
[----:B--2---:R-:W-:-:S05]  /*0200*/  IADD3 R13, PT, PT, R0, R13, RZ ;  /* 0x0000000d000d7210 */ /* 0x004fca0007ffe0ff */
[----:B------:R2:W-:Y:S04]  /*0210*/  STG.E desc[UR6][R6.64], R13 ;  /* 0x0000000d06007986 */ /* 0x0005e8000c101906 */
[----:B------:R-:W3:Y:S04]  /*0220*/  LDG.E R0, desc[UR6][R2.64] ;  /* 0x0000000602007981 */ /* 0x000ee8000c1e1900 */
[----:B------:R-:W3:Y:S02]  /*0230*/  LDG.E R15, desc[UR6][R4.64] ;  /* 0x00000006040f7981 */ /* 0x000ee4000c1e1900 */
[----:B---3--:R-:W-:-:S05]  /*0240*/  IMAD.IADD R15, R0, 0x1, R15 ;  /* 0x00000001000f7824 */ /* 0x008fca00078e020f */
[----:B------:R3:W-:Y:S04]  /*0250*/  STG.E desc[UR6][R6.64], R15 ;  /* 0x0000000f06007986 */ /* 0x0007e8000c101906 */
[----:B------:R-:W4:Y:S04]  /*0260*/  LDG.E R0, desc[UR6][R2.64] ;  /* 0x0000000602007981 */ /* 0x000f28000c1e1900 */
[----:B0-----:R-:W4:Y:S02]  /*0270*/  LDG.E R9, desc[UR6][R4.64] ;  /* 0x0000000604097981 */ /* 0x001f24000c1e1900 */
[----:B----4-:R-:W-:-:S05]  /*0280*/  IADD3 R9, PT, PT, R0, R9, RZ ;  /* 0x0000000900097210 */ /* 0x010fca0007ffe0ff */
[----:B------:R0:W-:Y:S04]  /*0290*/  STG.E desc[UR6][R6.64], R9 ;  /* 0x0000000906007986 */ /* 0x0001e8000c101906 */
[----:B------:R-:W4:Y:S04]  /*02a0*/  LDG.E R0, desc[UR6][R2.64] ;  /* 0x0000000602007981 */ /* 0x000f28000c1e1900 */
[----:B-1----:R-:W4:Y:S02]  /*02b0*/  LDG.E R11, desc[UR6][R4.64] ;  /* 0x00000006040b7981 */ /* 0x002f24000c1e1900 */
[----:B----4-:R-:W-:-:S05]  /*02c0*/  IMAD.IADD R11, R0, 0x1, R11 ;  /* 0x00000001000b7824 */ /* 0x010fca00078e020b */
[----:B------:R1:W-:Y:S04]  /*02d0*/  STG.E desc[UR6][R6.64], R11 ;  /* 0x0000000b06007986 */ /* 0x0003e8000c101906 */
[----:B------:R-:W4:Y:S04]  /*02e0*/  LDG.E R0, desc[UR6][R2.64] ;  /* 0x0000000602007981 */ /* 0x000f28000c1e1900 */
[----:B--2---:R-:W4:Y:S02]  /*02f0*/  LDG.E R13, desc[UR6][R4.64] ;  /* 0x00000006040d7981 */ /* 0x004f24000c1e1900 */
[----:B----4-:R-:W-:-:S05]  /*0300*/  IADD3 R13, PT, PT, R0, R13, RZ ;  /* 0x0000000d000d7210 */ /* 0x010fca0007ffe0ff */
[----:B------:R2:W-:Y:S04]  /*0310*/  STG.E desc[UR6][R6.64], R13 ;  /* 0x0000000d06007986 */ /* 0x0005e8000c101906 */
[----:B------:R-:W4:Y:S04]  /*0320*/  LDG.E R0, desc[UR6][R2.64] ;  /* 0x0000000602007981 */ /* 0x000f28000c1e1900 */
[----:B---3--:R-:W4:Y:S02]  /*0330*/  LDG.E R15, desc[UR6][R4.64] ;  /* 0x00000006040f7981 */ /* 0x008f24000c1e1900 */
[----:B----4-:R-:W-:-:S05]  /*0340*/  IMAD.IADD R15, R0, 0x1, R15 ;  /* 0x00000001000f7824 */ /* 0x010fca00078e020f */
        /* <DEDUP_REMOVED lines=71> */
[----:B----4-:R-:W-:-:S05]  /*07c0*/  IADD3 R11, PT, PT, R0, R11, RZ ;  /* 0x0000000b000b7210 */ /* 0x010fca0007ffe0ff */
[----:B------:R1:W-:Y:S04]  /*07d0*/  STG.E desc[UR6][R6.64], R11 ;  /* 0x0000000b06007986 */ /* 0x0003e8000c101906 */
[----:B------:R-:W4:Y:S04]  /*07e0*/  LDG.E R0, desc[UR6][R2.64] ;  /* 0x0000000602007981 */ /* 0x000f28000c1e1900 */
[----:B--2---:R-:W4:Y:S02]  /*07f0*/  LDG.E R13, desc[UR6][R4.64] ;  /* 0x00000006040d7981 */ /* 0x004f24000c1e1900 */
[----:B----4-:R-:W-:-:S05]  /*0800*/  IMAD.IADD R13, R0, 0x1, R13 ;  /* 0x00000001000d7824 */ /* 0x010fca00078e020d */
[----:B------:R2:W-:Y:S04]  /*0810*/  STG.E desc[UR6][R6.64], R13 ;  /* 0x0000000d06007986 */ /* 0x0005e8000c101906 */
[----:B------:R-:W4:Y:S04]  /*0820*/  LDG.E R0, desc[UR6][R2.64] ;  /* 0x0000000602007981 */ /* 0x000f28000c1e1900 */
[----:B---3--:R-:W4:Y:S02]  /*0830*/  LDG.E R15, desc[UR6][R4.64] ;  /* 0x00000006040f7981 */ /* 0x008f24000c1e1900 */
[----:B----4-:R-:W-:-:S05]  /*0840*/  IADD3 R15, PT, PT, R0, R15, RZ ;  /* 0x0000000f000f7210 */ /* 0x010fca0007ffe0ff */
        /* <DEDUP_REMOVED lines=13> */
[----:B------:R-:W2:Y:S04]  /*0920*/  LDG.E R0, desc[UR6][R2.64] ;  /* 0x0000000602007981 */ /* 0x000ea8000c1e1900 */
[----:B---3--:R-:W2:Y:S01]  /*0930*/  LDG.E R15, desc[UR6][R4.64] ;  /* 0x00000006040f7981 */ /* 0x008ea2000c1e1900 */
[----:B------:R-:W-:-:S04]  /*0940*/  UIADD3 UR4, UPT, UPT, UR4, 0x20, URZ ;  /* 0x0000002004047890 */ /* 0x000fc8000fffe0ff */
[----:B------:R-:W-:Y:S01]  /*0950*/  UISETP.NE.AND UP0, UPT, UR4, 0x200000, UPT ;  /* 0x002000000400788c */ /* 0x000fe2000bf05270 */
[----:B--2---:R-:W-:-:S05]  /*0960*/  IADD3 R15, PT, PT, R0, R15, RZ ;  /* 0x0000000f000f7210 */ /* 0x004fca0007ffe0ff */
[----:B------:R0:W-:Y:S03]  /*0970*/  STG.E desc[UR6][R6.64], R15 ;  /* 0x0000000f06007986 */ /* 0x0001e6000c101906 */
[----:B------:R-:W-:Y:S05]  /*0980*/  BRA.U UP0, `(.L_x_0) ;  /* 0xfffffff500f47547 */ /* 0x000fea000b83ffff */
[----:B------:R-:W-:Y:S05]  /*0990*/  EXIT ;  /* 0x000000000000794d */ /* 0x000fea0003800000 */
.L_x_1:
[----:B------:R-:W-:-:S00]  /*09a0*/  BRA `(.L_x_1) ;  /* 0xfffffffc00fc7947 */ /* 0x000fc0000383ffff */
[----:B------:R-:W-:-:S00]  /*09b0*/  NOP ;  /* 0x0000000000007918 */ /* 0x000fc00000000000 */
        /* <DEDUP_REMOVED lines=12> */
.L_x_2:


//--------------------- .nv.shared.reserved.0     --------------------------
	.section	.nv.shared.reserved.0,"aw",@nobits
	.weak		__nv_reservedSMEM_offset_0_alias
	.size		__nv_reservedSMEM_offset_0_alias, 0, 64
	.other		__nv_reservedSMEM_offset_0_alias,@"STO_CUDA_RESERVED_SHARED STV_DEFAULT"
__nv_reservedSMEM_offset_0_alias:
	.zero		0
	.zero		64


//--------------------- .nv.constant0._Z3addPjS_S_j --------------------------
	.section	.nv.constant0._Z3addPjS_S_j,"a",@progbits
	.sectionflags	@""
	.align	4
.nv.constant0._Z3addPjS_S_j:
	.zero		924


//--------------------- SYMBOLS --------------------------

	.type		.nv.reservedSmem.offset0,@object
	.size		.nv.reservedSmem.offset0,0x4
